//
// Generated by NVIDIA NVVM Compiler
//
// Compiler Build ID: CL-36424714
// Cuda compilation tools, release 13.0, V13.0.88
// Based on NVVM 20.0.0
//

.version 9.0
.target sm_100
.address_size 64

	// .globl	_Z9matrixMulPfS_S_iii
// _ZZ9matrixMulPfS_S_iiiE2As has been demoted
// _ZZ9matrixMulPfS_S_iiiE2Bs has been demoted

.visible .entry _Z9matrixMulPfS_S_iii(
	.param .u64 .ptr .align 1 _Z9matrixMulPfS_S_iii_param_0,
	.param .u64 .ptr .align 1 _Z9matrixMulPfS_S_iii_param_1,
	.param .u64 .ptr .align 1 _Z9matrixMulPfS_S_iii_param_2,
	.param .u32 _Z9matrixMulPfS_S_iii_param_3,
	.param .u32 _Z9matrixMulPfS_S_iii_param_4,
	.param .u32 _Z9matrixMulPfS_S_iii_param_5
)
{
	.reg .pred 	%p<11>;
	.reg .b32 	%r<113>;
	.reg .b32 	%f<227>;
	.reg .b64 	%rd<70>;
	// demoted variable
	.shared .align 4 .b8 _ZZ9matrixMulPfS_S_iiiE2As[256];
	// demoted variable
	.shared .align 4 .b8 _ZZ9matrixMulPfS_S_iiiE2Bs[256];
	ld.param.u64 	%rd11, [_Z9matrixMulPfS_S_iii_param_1];
	ld.param.u64 	%rd12, [_Z9matrixMulPfS_S_iii_param_2];
	ld.param.u32 	%r58, [_Z9matrixMulPfS_S_iii_param_3];
	ld.param.u32 	%r59, [_Z9matrixMulPfS_S_iii_param_4];
	ld.param.u32 	%r60, [_Z9matrixMulPfS_S_iii_param_5];
	cvta.to.global.u64 	%rd1, %rd12;
	cvta.to.global.u64 	%rd2, %rd11;
	mov.u32 	%r61, %ctaid.x;
	mov.u32 	%r1, %ctaid.y;
	mov.u32 	%r2, %tid.x;
	mov.u32 	%r3, %tid.y;
	mul.lo.s32 	%r62, %r58, %r1;
	shl.b32 	%r104, %r62, 3;
	add.s32 	%r5, %r104, %r58;
	shl.b32 	%r6, %r61, 3;
	shl.b32 	%r7, %r59, 3;
	setp.eq.s32 	%p1, %r60, 1;
	mov.f32 	%f226, 0f00000000;
	@%p1 bra 	$L__BB0_7;
	setp.lt.s32 	%p2, %r58, 1;
	@%p2 bra 	$L__BB0_14;
	mul.lo.s32 	%r8, %r58, %r3;
	add.s32 	%r9, %r104, 8;
	max.s32 	%r63, %r5, %r9;
	not.b32 	%r64, %r104;
	add.s32 	%r10, %r63, %r64;
	and.b32  	%r65, %r10, 8;
	setp.ne.s32 	%p3, %r65, 0;
	mov.f32 	%f226, 0f00000000;
	mov.u32 	%r96, %r6;
	@%p3 bra 	$L__BB0_4;
	add.s32 	%r66, %r104, %r8;
	add.s32 	%r67, %r6, %r2;
	mul.wide.u32 	%rd13, %r66, 4;
	add.s64 	%rd14, %rd2, %rd13;
	ld.global.f32 	%f16, [%rd14];
	mul.wide.s32 	%rd15, %r67, 4;
	add.s64 	%rd16, %rd1, %rd15;
	ld.global.f32 	%f17, [%rd16];
	fma.rn.f32 	%f18, %f16, %f17, 0f00000000;
	ld.global.f32 	%f19, [%rd14+4];
	mul.wide.s32 	%rd17, %r59, 4;
	add.s64 	%rd18, %rd16, %rd17;
	ld.global.f32 	%f20, [%rd18];
	fma.rn.f32 	%f21, %f19, %f20, %f18;
	ld.global.f32 	%f22, [%rd14+8];
	add.s64 	%rd19, %rd18, %rd17;
	ld.global.f32 	%f23, [%rd19];
	fma.rn.f32 	%f24, %f22, %f23, %f21;
	ld.global.f32 	%f25, [%rd14+12];
	add.s64 	%rd20, %rd19, %rd17;
	ld.global.f32 	%f26, [%rd20];
	fma.rn.f32 	%f27, %f25, %f26, %f24;
	ld.global.f32 	%f28, [%rd14+16];
	add.s64 	%rd21, %rd20, %rd17;
	ld.global.f32 	%f29, [%rd21];
	fma.rn.f32 	%f30, %f28, %f29, %f27;
	ld.global.f32 	%f31, [%rd14+20];
	add.s64 	%rd22, %rd21, %rd17;
	ld.global.f32 	%f32, [%rd22];
	fma.rn.f32 	%f33, %f31, %f32, %f30;
	ld.global.f32 	%f34, [%rd14+24];
	add.s64 	%rd23, %rd22, %rd17;
	ld.global.f32 	%f35, [%rd23];
	fma.rn.f32 	%f36, %f34, %f35, %f33;
	ld.global.f32 	%f37, [%rd14+28];
	add.s64 	%rd24, %rd23, %rd17;
	ld.global.f32 	%f38, [%rd24];
	fma.rn.f32 	%f226, %f37, %f38, %f36;
	bar.sync 	0;
	add.s32 	%r96, %r6, %r7;
	mov.u32 	%r104, %r9;
$L__BB0_4:
	setp.lt.u32 	%p4, %r10, 8;
	@%p4 bra 	$L__BB0_14;
	add.s32 	%r111, %r2, %r96;
	shl.b32 	%r15, %r59, 4;
	add.s32 	%r68, %r104, %r8;
	mul.wide.u32 	%rd25, %r68, 4;
	add.s64 	%rd26, %rd25, %rd2;
	add.s64 	%rd69, %rd26, 16;
	cvt.u64.u32 	%rd27, %r104;
	cvt.u64.u32 	%rd28, %r8;
	add.s64 	%rd29, %rd27, %rd28;
	shl.b64 	%rd30, %rd29, 2;
	add.s64 	%rd31, %rd30, %rd2;
	add.s64 	%rd68, %rd31, 60;
	mul.wide.s32 	%rd34, %r59, 4;
$L__BB0_6:
	ld.global.f32 	%f39, [%rd69+-16];
	mul.wide.s32 	%rd32, %r111, 4;
	add.s64 	%rd33, %rd1, %rd32;
	ld.global.f32 	%f40, [%rd33];
	fma.rn.f32 	%f41, %f39, %f40, %f226;
	ld.global.f32 	%f42, [%rd69+-12];
	add.s64 	%rd35, %rd33, %rd34;
	ld.global.f32 	%f43, [%rd35];
	fma.rn.f32 	%f44, %f42, %f43, %f41;
	ld.global.f32 	%f45, [%rd69+-8];
	add.s64 	%rd36, %rd35, %rd34;
	ld.global.f32 	%f46, [%rd36];
	fma.rn.f32 	%f47, %f45, %f46, %f44;
	ld.global.f32 	%f48, [%rd69+-4];
	add.s64 	%rd37, %rd36, %rd34;
	ld.global.f32 	%f49, [%rd37];
	fma.rn.f32 	%f50, %f48, %f49, %f47;
	ld.global.f32 	%f51, [%rd69];
	add.s64 	%rd38, %rd37, %rd34;
	ld.global.f32 	%f52, [%rd38];
	fma.rn.f32 	%f53, %f51, %f52, %f50;
	ld.global.f32 	%f54, [%rd69+4];
	add.s64 	%rd39, %rd38, %rd34;
	ld.global.f32 	%f55, [%rd39];
	fma.rn.f32 	%f56, %f54, %f55, %f53;
	ld.global.f32 	%f57, [%rd69+8];
	add.s64 	%rd40, %rd39, %rd34;
	ld.global.f32 	%f58, [%rd40];
	fma.rn.f32 	%f59, %f57, %f58, %f56;
	ld.global.f32 	%f60, [%rd69+12];
	add.s64 	%rd41, %rd40, %rd34;
	ld.global.f32 	%f61, [%rd41];
	fma.rn.f32 	%f62, %f60, %f61, %f59;
	bar.sync 	0;
	ld.global.f32 	%f63, [%rd68+-28];
	add.s64 	%rd42, %rd41, %rd34;
	ld.global.f32 	%f64, [%rd42];
	fma.rn.f32 	%f65, %f63, %f64, %f62;
	ld.global.f32 	%f66, [%rd68+-24];
	add.s64 	%rd43, %rd42, %rd34;
	ld.global.f32 	%f67, [%rd43];
	fma.rn.f32 	%f68, %f66, %f67, %f65;
	ld.global.f32 	%f69, [%rd68+-20];
	add.s64 	%rd44, %rd43, %rd34;
	ld.global.f32 	%f70, [%rd44];
	fma.rn.f32 	%f71, %f69, %f70, %f68;
	ld.global.f32 	%f72, [%rd68+-16];
	add.s64 	%rd45, %rd44, %rd34;
	ld.global.f32 	%f73, [%rd45];
	fma.rn.f32 	%f74, %f72, %f73, %f71;
	ld.global.f32 	%f75, [%rd68+-12];
	add.s64 	%rd46, %rd45, %rd34;
	ld.global.f32 	%f76, [%rd46];
	fma.rn.f32 	%f77, %f75, %f76, %f74;
	ld.global.f32 	%f78, [%rd68+-8];
	add.s64 	%rd47, %rd46, %rd34;
	ld.global.f32 	%f79, [%rd47];
	fma.rn.f32 	%f80, %f78, %f79, %f77;
	ld.global.f32 	%f81, [%rd68+-4];
	add.s64 	%rd48, %rd47, %rd34;
	ld.global.f32 	%f82, [%rd48];
	fma.rn.f32 	%f83, %f81, %f82, %f80;
	ld.global.f32 	%f84, [%rd68];
	add.s64 	%rd49, %rd48, %rd34;
	ld.global.f32 	%f85, [%rd49];
	fma.rn.f32 	%f226, %f84, %f85, %f83;
	bar.sync 	0;
	add.s32 	%r104, %r104, 16;
	add.s32 	%r111, %r111, %r15;
	add.s64 	%rd69, %rd69, 64;
	add.s64 	%rd68, %rd68, 64;
	setp.lt.s32 	%p5, %r104, %r5;
	@%p5 bra 	$L__BB0_6;
	bra.uni 	$L__BB0_14;
$L__BB0_7:
	setp.lt.s32 	%p6, %r58, 1;
	@%p6 bra 	$L__BB0_14;
	shl.b32 	%r69, %r3, 5;
	mov.u32 	%r70, _ZZ9matrixMulPfS_S_iiiE2As;
	add.s32 	%r16, %r70, %r69;
	shl.b32 	%r71, %r2, 2;
	add.s32 	%r17, %r16, %r71;
	mul.lo.s32 	%r18, %r59, %r3;
	mov.u32 	%r72, _ZZ9matrixMulPfS_S_iiiE2Bs;
	add.s32 	%r20, %r72, %r71;
	add.s32 	%r19, %r20, %r69;
	add.s32 	%r73, %r104, 8;
	max.s32 	%r74, %r5, %r73;
	not.b32 	%r75, %r104;
	add.s32 	%r21, %r74, %r75;
	and.b32  	%r76, %r21, 24;
	setp.eq.s32 	%p7, %r76, 24;
	mov.f32 	%f226, 0f00000000;
	mov.u32 	%r103, %r6;
	@%p7 bra 	$L__BB0_11;
	add.s32 	%r77, %r2, %r18;
	add.s32 	%r100, %r77, %r6;
	shl.b32 	%r78, %r1, 3;
	add.s32 	%r79, %r3, %r78;
	mad.lo.s32 	%r99, %r58, %r79, %r2;
	shr.u32 	%r80, %r21, 3;
	add.s32 	%r81, %r80, 1;
	and.b32  	%r82, %r81, 3;
	neg.s32 	%r98, %r82;
	mov.f32 	%f226, 0f00000000;
	mov.u32 	%r103, %r6;
$L__BB0_10:
	.pragma "nounroll";
	mul.wide.s32 	%rd50, %r100, 4;
	add.s64 	%rd51, %rd1, %rd50;
	mul.wide.s32 	%rd52, %r99, 4;
	add.s64 	%rd53, %rd2, %rd52;
	ld.global.f32 	%f90, [%rd53];
	st.shared.f32 	[%r17], %f90;
	ld.global.f32 	%f91, [%rd51];
	st.shared.f32 	[%r19], %f91;
	bar.sync 	0;
	ld.shared.f32 	%f92, [%r16];
	ld.shared.f32 	%f93, [%r20];
	fma.rn.f32 	%f94, %f92, %f93, %f226;
	ld.shared.f32 	%f95, [%r16+4];
	ld.shared.f32 	%f96, [%r20+32];
	fma.rn.f32 	%f97, %f95, %f96, %f94;
	ld.shared.f32 	%f98, [%r16+8];
	ld.shared.f32 	%f99, [%r20+64];
	fma.rn.f32 	%f100, %f98, %f99, %f97;
	ld.shared.f32 	%f101, [%r16+12];
	ld.shared.f32 	%f102, [%r20+96];
	fma.rn.f32 	%f103, %f101, %f102, %f100;
	ld.shared.f32 	%f104, [%r16+16];
	ld.shared.f32 	%f105, [%r20+128];
	fma.rn.f32 	%f106, %f104, %f105, %f103;
	ld.shared.f32 	%f107, [%r16+20];
	ld.shared.f32 	%f108, [%r20+160];
	fma.rn.f32 	%f109, %f107, %f108, %f106;
	ld.shared.f32 	%f110, [%r16+24];
	ld.shared.f32 	%f111, [%r20+192];
	fma.rn.f32 	%f112, %f110, %f111, %f109;
	ld.shared.f32 	%f113, [%r16+28];
	ld.shared.f32 	%f114, [%r20+224];
	fma.rn.f32 	%f226, %f113, %f114, %f112;
	bar.sync 	0;
	add.s32 	%r104, %r104, 8;
	add.s32 	%r103, %r103, %r7;
	add.s32 	%r100, %r100, %r7;
	add.s32 	%r99, %r99, 8;
	add.s32 	%r98, %r98, 1;
	setp.ne.s32 	%p8, %r98, 0;
	@%p8 bra 	$L__BB0_10;
$L__BB0_11:
	setp.lt.u32 	%p9, %r21, 24;
	@%p9 bra 	$L__BB0_14;
	add.s32 	%r83, %r2, %r103;
	add.s32 	%r84, %r3, 24;
	mad.lo.s32 	%r109, %r59, %r84, %r83;
	add.s32 	%r85, %r3, 16;
	mad.lo.s32 	%r108, %r59, %r85, %r83;
	add.s32 	%r86, %r3, 8;
	mad.lo.s32 	%r107, %r59, %r86, %r83;
	add.s32 	%r106, %r83, %r18;
	add.s64 	%rd5, %rd2, 64;
	add.s32 	%r87, %r2, %r104;
	mad.lo.s32 	%r105, %r58, %r3, %r87;
$L__BB0_13:
	mul.wide.s32 	%rd54, %r105, 4;
	add.s64 	%rd55, %rd5, %rd54;
	ld.global.f32 	%f115, [%rd55+-64];
	st.shared.f32 	[%r17], %f115;
	mul.wide.s32 	%rd56, %r106, 4;
	add.s64 	%rd57, %rd1, %rd56;
	ld.global.f32 	%f116, [%rd57];
	st.shared.f32 	[%r19], %f116;
	bar.sync 	0;
	ld.shared.f32 	%f117, [%r16];
	mov.u32 	%r90, _ZZ9matrixMulPfS_S_iiiE2Bs;
	add.s32 	%r91, %r90, %r71;
	ld.shared.f32 	%f118, [%r91];
	fma.rn.f32 	%f119, %f117, %f118, %f226;
	ld.shared.f32 	%f120, [%r16+4];
	ld.shared.f32 	%f121, [%r91+32];
	fma.rn.f32 	%f122, %f120, %f121, %f119;
	ld.shared.f32 	%f123, [%r16+8];
	ld.shared.f32 	%f124, [%r91+64];
	fma.rn.f32 	%f125, %f123, %f124, %f122;
	ld.shared.f32 	%f126, [%r16+12];
	ld.shared.f32 	%f127, [%r91+96];
	fma.rn.f32 	%f128, %f126, %f127, %f125;
	ld.shared.f32 	%f129, [%r16+16];
	ld.shared.f32 	%f130, [%r91+128];
	fma.rn.f32 	%f131, %f129, %f130, %f128;
	ld.shared.f32 	%f132, [%r16+20];
	ld.shared.f32 	%f133, [%r91+160];
	fma.rn.f32 	%f134, %f132, %f133, %f131;
	ld.shared.f32 	%f135, [%r16+24];
	ld.shared.f32 	%f136, [%r91+192];
	fma.rn.f32 	%f137, %f135, %f136, %f134;
	ld.shared.f32 	%f138, [%r16+28];
	ld.shared.f32 	%f139, [%r91+224];
	fma.rn.f32 	%f140, %f138, %f139, %f137;
	bar.sync 	0;
	ld.global.f32 	%f141, [%rd55+-32];
	st.shared.f32 	[%r17], %f141;
	mul.wide.s32 	%rd58, %r107, 4;
	add.s64 	%rd59, %rd1, %rd58;
	ld.global.f32 	%f142, [%rd59];
	st.shared.f32 	[%r19], %f142;
	bar.sync 	0;
	ld.shared.f32 	%f143, [%r16];
	ld.shared.f32 	%f144, [%r91];
	fma.rn.f32 	%f145, %f143, %f144, %f140;
	ld.shared.f32 	%f146, [%r16+4];
	ld.shared.f32 	%f147, [%r91+32];
	fma.rn.f32 	%f148, %f146, %f147, %f145;
	ld.shared.f32 	%f149, [%r16+8];
	ld.shared.f32 	%f150, [%r91+64];
	fma.rn.f32 	%f151, %f149, %f150, %f148;
	ld.shared.f32 	%f152, [%r16+12];
	ld.shared.f32 	%f153, [%r91+96];
	fma.rn.f32 	%f154, %f152, %f153, %f151;
	ld.shared.f32 	%f155, [%r16+16];
	ld.shared.f32 	%f156, [%r91+128];
	fma.rn.f32 	%f157, %f155, %f156, %f154;
	ld.shared.f32 	%f158, [%r16+20];
	ld.shared.f32 	%f159, [%r91+160];
	fma.rn.f32 	%f160, %f158, %f159, %f157;
	ld.shared.f32 	%f161, [%r16+24];
	ld.shared.f32 	%f162, [%r91+192];
	fma.rn.f32 	%f163, %f161, %f162, %f160;
	ld.shared.f32 	%f164, [%r16+28];
	ld.shared.f32 	%f165, [%r91+224];
	fma.rn.f32 	%f166, %f164, %f165, %f163;
	bar.sync 	0;
	ld.global.f32 	%f167, [%rd55];
	st.shared.f32 	[%r17], %f167;
	mul.wide.s32 	%rd60, %r108, 4;
	add.s64 	%rd61, %rd1, %rd60;
	ld.global.f32 	%f168, [%rd61];
	st.shared.f32 	[%r19], %f168;
	bar.sync 	0;
	ld.shared.f32 	%f169, [%r16];
	ld.shared.f32 	%f170, [%r91];
	fma.rn.f32 	%f171, %f169, %f170, %f166;
	ld.shared.f32 	%f172, [%r16+4];
	ld.shared.f32 	%f173, [%r91+32];
	fma.rn.f32 	%f174, %f172, %f173, %f171;
	ld.shared.f32 	%f175, [%r16+8];
	ld.shared.f32 	%f176, [%r91+64];
	fma.rn.f32 	%f177, %f175, %f176, %f174;
	ld.shared.f32 	%f178, [%r16+12];
	ld.shared.f32 	%f179, [%r91+96];
	fma.rn.f32 	%f180, %f178, %f179, %f177;
	ld.shared.f32 	%f181, [%r16+16];
	ld.shared.f32 	%f182, [%r91+128];
	fma.rn.f32 	%f183, %f181, %f182, %f180;
	ld.shared.f32 	%f184, [%r16+20];
	ld.shared.f32 	%f185, [%r91+160];
	fma.rn.f32 	%f186, %f184, %f185, %f183;
	ld.shared.f32 	%f187, [%r16+24];
	ld.shared.f32 	%f188, [%r91+192];
	fma.rn.f32 	%f189, %f187, %f188, %f186;
	ld.shared.f32 	%f190, [%r16+28];
	ld.shared.f32 	%f191, [%r91+224];
	fma.rn.f32 	%f192, %f190, %f191, %f189;
	bar.sync 	0;
	ld.global.f32 	%f193, [%rd55+32];
	st.shared.f32 	[%r17], %f193;
	mul.wide.s32 	%rd62, %r109, 4;
	add.s64 	%rd63, %rd1, %rd62;
	ld.global.f32 	%f194, [%rd63];
	st.shared.f32 	[%r19], %f194;
	bar.sync 	0;
	ld.shared.f32 	%f195, [%r16];
	ld.shared.f32 	%f196, [%r91];
	fma.rn.f32 	%f197, %f195, %f196, %f192;
	ld.shared.f32 	%f198, [%r16+4];
	ld.shared.f32 	%f199, [%r91+32];
	fma.rn.f32 	%f200, %f198, %f199, %f197;
	ld.shared.f32 	%f201, [%r16+8];
	ld.shared.f32 	%f202, [%r91+64];
	fma.rn.f32 	%f203, %f201, %f202, %f200;
	ld.shared.f32 	%f204, [%r16+12];
	ld.shared.f32 	%f205, [%r91+96];
	fma.rn.f32 	%f206, %f204, %f205, %f203;
	ld.shared.f32 	%f207, [%r16+16];
	ld.shared.f32 	%f208, [%r91+128];
	fma.rn.f32 	%f209, %f207, %f208, %f206;
	ld.shared.f32 	%f210, [%r16+20];
	ld.shared.f32 	%f211, [%r91+160];
	fma.rn.f32 	%f212, %f210, %f211, %f209;
	ld.shared.f32 	%f213, [%r16+24];
	ld.shared.f32 	%f214, [%r91+192];
	fma.rn.f32 	%f215, %f213, %f214, %f212;
	ld.shared.f32 	%f216, [%r16+28];
	ld.shared.f32 	%f217, [%r91+224];
	fma.rn.f32 	%f226, %f216, %f217, %f215;
	bar.sync 	0;
	add.s32 	%r104, %r104, 32;
	shl.b32 	%r92, %r59, 5;
	add.s32 	%r109, %r109, %r92;
	add.s32 	%r108, %r108, %r92;
	add.s32 	%r107, %r107, %r92;
	add.s32 	%r106, %r106, %r92;
	add.s32 	%r105, %r105, 32;
	setp.lt.s32 	%p10, %r104, %r5;
	@%p10 bra 	$L__BB0_13;
$L__BB0_14:
	ld.param.u64 	%rd67, [_Z9matrixMulPfS_S_iii_param_0];
	cvta.to.global.u64 	%rd64, %rd67;
	add.s32 	%r93, %r6, %r2;
	mad.lo.s32 	%r94, %r59, %r3, %r93;
	mad.lo.s32 	%r95, %r7, %r1, %r94;
	mul.wide.s32 	%rd65, %r95, 4;
	add.s64 	%rd66, %rd64, %rd65;
	st.global.f32 	[%rd66], %f226;
	ret;

}


// ===== COMPILED SASS (sm_100) =====

	.target	sm_100

	.elftype	@"ET_EXEC"


//--------------------- .note.nv.tkinfo           --------------------------
	.section	.note.nv.tkinfo,"",@"SHT_NOTE"
	.sectionflags	@"SHF_NOTE_NV_TKINFO"
	.tkinfo
        /*0018*/ 	.word	0x00000002
        /*0030*/ 	.string	""
        /*0030*/ 	.string	"ptxas"
        /*0030*/ 	.string	"Cuda compilation tools, release 13.0, V13.0.88"
        /*0030*/ 	.string	"Build cuda_13.0.r13.0/compiler.36424714_0"
        /*0030*/ 	.string	"-arch sm_100 -m 64 "



//--------------------- .note.nv.cuinfo           --------------------------
	.section	.note.nv.cuinfo,"",@"SHT_NOTE"
	.sectionflags	@"SHF_NOTE_NV_CUINFO"
        /*0018*/ 	.short	0x0002
        /*001a*/ 	.short	0x0064
        /*001c*/ 	.short	0x0082
	.zero		2


//--------------------- .nv.info                  --------------------------
	.section	.nv.info,"",@"SHT_CUDA_INFO"
	.align	4


	//----- nvinfo : EIATTR_REGCOUNT
	.align		4
        /*0000*/ 	.byte	0x04, 0x2f
        /*0002*/ 	.short	(.L_1 - .L_0)
	.align		4
.L_0:
        /*0004*/ 	.word	index@(_Z9matrixMulPfS_S_iii)
        /*0008*/ 	.word	0x00000020


	//----- nvinfo : EIATTR_FRAME_SIZE
	.align		4
.L_1:
        /*000c*/ 	.byte	0x04, 0x11
        /*000e*/ 	.short	(.L_3 - .L_2)
	.align		4
.L_2:
        /*0010*/ 	.word	index@(_Z9matrixMulPfS_S_iii)
        /*0014*/ 	.word	0x00000000


	//----- nvinfo : EIATTR_MIN_STACK_SIZE
	.align		4
.L_3:
        /*0018*/ 	.byte	0x04, 0x12
        /*001a*/ 	.short	(.L_5 - .L_4)
	.align		4
.L_4:
        /*001c*/ 	.word	index@(_Z9matrixMulPfS_S_iii)
        /*0020*/ 	.word	0x00000000
.L_5:


//--------------------- .nv.compat                --------------------------
	.section	.nv.compat,"",@"SHT_CUDA_COMPAT_INFO"
	.align	4
        /*0000*/ 	.byte	0x02, 0x09, 0x00, 0x00, 0x02, 0x02, 0x01, 0x00, 0x02, 0x05, 0x05, 0x00, 0x03, 0x07, 0x01, 0x01
        /*0010*/ 	.byte	0x02, 0x03, 0x00, 0x00, 0x02, 0x06, 0x01, 0x00, 0x04, 0x0b, 0x08, 0x00, 0x09, 0x00, 0x00, 0x00
        /*0020*/ 	.byte	0x00, 0x00, 0x00, 0x00


//--------------------- .nv.info._Z9matrixMulPfS_S_iii --------------------------
	.section	.nv.info._Z9matrixMulPfS_S_iii,"",@"SHT_CUDA_INFO"
	.sectionflags	@""
	.align	4


	//----- nvinfo : EIATTR_CUDA_API_VERSION
	.align		4
        /*0000*/ 	.byte	0x04, 0x37
        /*0002*/ 	.short	(.L_7 - .L_6)
.L_6:
        /*0004*/ 	.word	0x00000082


	//----- nvinfo : EIATTR_KPARAM_INFO
	.align		4
.L_7:
        /*0008*/ 	.byte	0x04, 0x17
        /*000a*/ 	.short	(.L_9 - .L_8)
.L_8:
        /*000c*/ 	.word	0x00000000
        /*0010*/ 	.short	0x0005
        /*0012*/ 	.short	0x0020
        /*0014*/ 	.byte	0x00, 0xf0, 0x11, 0x00


	//----- nvinfo : EIATTR_KPARAM_INFO
	.align		4
.L_9:
        /*0018*/ 	.byte	0x04, 0x17
        /*001a*/ 	.short	(.L_11 - .L_10)
.L_10:
        /*001c*/ 	.word	0x00000000
        /*0020*/ 	.short	0x0004
        /*0022*/ 	.short	0x001c
        /*0024*/ 	.byte	0x00, 0xf0, 0x11, 0x00


	//----- nvinfo : EIATTR_KPARAM_INFO
	.align		4
.L_11:
        /*0028*/ 	.byte	0x04, 0x17
        /*002a*/ 	.short	(.L_13 - .L_12)
.L_12:
        /*002c*/ 	.word	0x00000000
        /*0030*/ 	.short	0x0003
        /*0032*/ 	.short	0x0018
        /*0034*/ 	.byte	0x00, 0xf0, 0x11, 0x00


	//----- nvinfo : EIATTR_KPARAM_INFO
	.align		4
.L_13:
        /*0038*/ 	.byte	0x04, 0x17
        /*003a*/ 	.short	(.L_15 - .L_14)
.L_14:
        /*003c*/ 	.word	0x00000000
        /*0040*/ 	.short	0x0002
        /*0042*/ 	.short	0x0010
        /*0044*/ 	.byte	0x00, 0xf5, 0x21, 0x00


	//----- nvinfo : EIATTR_KPARAM_INFO
	.align		4
.L_15:
        /*0048*/ 	.byte	0x04, 0x17
        /*004a*/ 	.short	(.L_17 - .L_16)
.L_16:
        /*004c*/ 	.word	0x00000000
        /*0050*/ 	.short	0x0001
        /*0052*/ 	.short	0x0008
        /*0054*/ 	.byte	0x00, 0xf5, 0x21, 0x00


	//----- nvinfo : EIATTR_KPARAM_INFO
	.align		4
.L_17:
        /*0058*/ 	.byte	0x04, 0x17
        /*005a*/ 	.short	(.L_19 - .L_18)
.L_18:
        /*005c*/ 	.word	0x00000000
        /*0060*/ 	.short	0x0000
        /*0062*/ 	.short	0x0000
        /*0064*/ 	.byte	0x00, 0xf5, 0x21, 0x00


	//----- nvinfo : EIATTR_SPARSE_MMA_MASK
	.align		4
.L_19:
        /*0068*/ 	.byte	0x03, 0x50
        /*006a*/ 	.short	0x0000


	//----- nvinfo : EIATTR_MAXREG_COUNT
	.align		4
        /*006c*/ 	.byte	0x03, 0x1b
        /*006e*/ 	.short	0x00ff


	//----- nvinfo : EIATTR_NUM_BARRIERS
	.align		4
        /*0070*/ 	.byte	0x02, 0x4c
        /*0072*/ 	.byte	0x01
	.zero		1


	//----- nvinfo : EIATTR_MERCURY_ISA_VERSION
	.align		4
        /*0074*/ 	.byte	0x03, 0x5f
        /*0076*/ 	.short	0x0101


	//----- nvinfo : EIATTR_VRC_CTA_INIT_COUNT
	.align		4
        /*0078*/ 	.byte	0x02, 0x4a
	.zero		1
	.zero		1


	//----- nvinfo : EIATTR_EXIT_INSTR_OFFSETS
	.align		4
        /*007c*/ 	.byte	0x04, 0x1c
        /*007e*/ 	.short	(.L_21 - .L_20)


	//   ....[0]....
.L_20:
        /*0080*/ 	.word	0x00001650


	//----- nvinfo : EIATTR_CBANK_PARAM_SIZE
	.align		4
.L_21:
        /*0084*/ 	.byte	0x03, 0x19
        /*0086*/ 	.short	0x0024


	//----- nvinfo : EIATTR_PARAM_CBANK
	.align		4
        /*0088*/ 	.byte	0x04, 0x0a
        /*008a*/ 	.short	(.L_23 - .L_22)
	.align		4
.L_22:
        /*008c*/ 	.word	index@(.nv.constant0._Z9matrixMulPfS_S_iii)
        /*0090*/ 	.short	0x0380
        /*0092*/ 	.short	0x0024


	//----- nvinfo : EIATTR_SW_WAR
	.align		4
.L_23:
        /*0094*/ 	.byte	0x04, 0x36
        /*0096*/ 	.short	(.L_25 - .L_24)
.L_24:
        /*0098*/ 	.word	0x00000008
.L_25:


//--------------------- .nv.callgraph             --------------------------
	.section	.nv.callgraph,"",@"SHT_CUDA_CALLGRAPH"
	.align	4
	.sectionentsize	8
	.align		4
        /*0000*/ 	.word	0x00000000
	.align		4
        /*0004*/ 	.word	0xffffffff
	.align		4
        /*0008*/ 	.word	0x00000000
	.align		4
        /*000c*/ 	.word	0xfffffffe
	.align		4
        /*0010*/ 	.word	0x00000000
	.align		4
        /*0014*/ 	.word	0xfffffffd
	.align		4
        /*0018*/ 	.word	0x00000000
	.align		4
        /*001c*/ 	.word	0xfffffffc


//--------------------- .text._Z9matrixMulPfS_S_iii --------------------------
	.section	.text._Z9matrixMulPfS_S_iii,"ax",@progbits
	.align	128
        .global         _Z9matrixMulPfS_S_iii
        .type           _Z9matrixMulPfS_S_iii,@function
        .size           _Z9matrixMulPfS_S_iii,(.L_x_8 - _Z9matrixMulPfS_S_iii)
        .other          _Z9matrixMulPfS_S_iii,@"STO_CUDA_ENTRY STV_DEFAULT"
_Z9matrixMulPfS_S_iii:
.text._Z9matrixMulPfS_S_iii:
[----:B------:R-:W-:Y:S01]  /*0000*/  LDC R1, c[0x0][0x37c] ;  /* 0x0000df00ff017b82 */ /* 0x000fe20000000800 */
[----:B------:R-:W0:Y:S07]  /*0010*/  S2R R0, SR_CTAID.Y ;  /* 0x0000000000007919 */ /* 0x000e2e0000002600 */
[----:B------:R-:W1:Y:S01]  /*0020*/  LDC.64 R4, c[0x0][0x398] ;  /* 0x0000e600ff047b82 */ /* 0x000e620000000a00 */
[----:B------:R-:W2:Y:S01]  /*0030*/  LDCU UR5, c[0x0][0x3a0] ;  /* 0x00007400ff0577ac */ /* 0x000ea20008000800 */
[----:B------:R-:W-:Y:S01]  /*0040*/  HFMA2 R15, -RZ, RZ, 0, 0 ;  /* 0x00000000ff0f7431 */ /* 0x000fe200000001ff */
[----:B------:R-:W3:Y:S01]  /*0050*/  S2R R2, SR_TID.X ;  /* 0x0000000000027919 */ /* 0x000ee20000002100 */
[----:B------:R-:W4:Y:S01]  /*0060*/  LDCU.64 UR8, c[0x0][0x358] ;  /* 0x00006b00ff0877ac */ /* 0x000f220008000a00 */
[----:B------:R-:W0:Y:S03]  /*0070*/  S2R R3, SR_TID.Y ;  /* 0x0000000000037919 */ /* 0x000e260000002200 */
[----:B------:R-:W5:Y:S01]  /*0080*/  S2UR UR4, SR_CTAID.X ;  /* 0x00000000000479c3 */ /* 0x000f620000002500 */
[----:B--2---:R-:W-:Y:S01]  /*0090*/  UISETP.NE.AND UP0, UPT, UR5, 0x1, UPT ;  /* 0x000000010500788c */ /* 0x004fe2000bf05270 */
[----:B-1----:R-:W-:Y:S01]  /*00a0*/  SHF.L.U32 R19, R5, 0x3, RZ ;  /* 0x0000000305137819 */ /* 0x002fe200000006ff */
[----:B0-----:R-:W-:Y:S01]  /*00b0*/  IMAD R18, R0, R4, RZ ;  /* 0x0000000400127224 */ /* 0x001fe200078e02ff */
[----:B-----5:R-:W-:-:S04]  /*00c0*/  USHF.L.U32 UR4, UR4, 0x3, URZ ;  /* 0x0000000304047899 */ /* 0x020fc800080006ff */
[----:B------:R-:W-:-:S04]  /*00d0*/  SHF.L.U32 R18, R18, 0x3, RZ ;  /* 0x0000000312127819 */ /* 0x000fc800000006ff */
[----:B------:R-:W-:Y:S01]  /*00e0*/  IADD3 R20, PT, PT, R18, R4, RZ ;  /* 0x0000000412147210 */ /* 0x000fe20007ffe0ff */
[----:B---34-:R-:W-:Y:S06]  /*00f0*/  BRA.U !UP0, `(.L_x_0) ;  /* 0x0000000908447547 */ /* 0x018fec000b800000 */
[----:B------:R-:W-:-:S13]  /*0100*/  ISETP.GE.AND P0, PT, R4, 0x1, PT ;  /* 0x000000010400780c */ /* 0x000fda0003f06270 */
[----:B------:R-:W-:Y:S05]  /*0110*/  @!P0 BRA `(.L_x_1) ;  /* 0x0000001400348947 */ /* 0x000fea0003800000 */
[----:B------:R-:W-:Y:S01]  /*0120*/  IADD3 R21, PT, PT, R18, 0x8, RZ ;  /* 0x0000000812157810 */ /* 0x000fe20007ffe0ff */
[----:B------:R-:W-:Y:S01]  /*0130*/  IMAD R23, R3, R4, RZ ;  /* 0x0000000403177224 */ /* 0x000fe200078e02ff */
[----:B------:R-:W-:Y:S02]  /*0140*/  LOP3.LUT R7, RZ, R18, RZ, 0x33, !PT ;  /* 0x00000012ff077212 */ /* 0x000fe400078e33ff */
[----:B------:R-:W-:Y:S02]  /*0150*/  VIMNMX R6, PT, PT, R20, R21, !PT ;  /* 0x0000001514067248 */ /* 0x000fe40007fe0100 */
[----:B------:R-:W-:Y:S02]  /*0160*/  MOV R9, UR4 ;  /* 0x0000000400097c02 */ /* 0x000fe40008000f00 */
[----:B------:R-:W-:Y:S02]  /*0170*/  IADD3 R6, PT, PT, R6, R7, RZ ;  /* 0x0000000706067210 */ /* 0x000fe40007ffe0ff */
[----:B------:R-:W-:-:S02]  /*0180*/  MOV R15, RZ ;  /* 0x000000ff000f7202 */ /* 0x000fc40000000f00 */
[C---:B------:R-:W-:Y:S02]  /*0190*/  LOP3.LUT P0, RZ, R6.reuse, 0x8, RZ, 0xc0, !PT ;  /* 0x0000000806ff7812 */ /* 0x040fe4000780c0ff */
[----:B------:R-:W-:-:S11]  /*01a0*/  ISETP.GE.U32.AND P1, PT, R6, 0x8, PT ;  /* 0x000000080600780c */ /* 0x000fd60003f26070 */
[----:B------:R-:W-:Y:S05]  /*01b0*/  @P0 BRA `(.L_x_2) ;  /* 0x0000000000a00947 */ /* 0x000fea0003800000 */
[----:B------:R-:W0:Y:S01]  /*01c0*/  LDC.64 R16, c[0x0][0x390] ;  /* 0x0000e400ff107b82 */ /* 0x000e220000000a00 */
[----:B------:R-:W-:Y:S02]  /*01d0*/  IADD3 R9, PT, PT, R2, UR4, RZ ;  /* 0x0000000402097c10 */ /* 0x000fe4000fffe0ff */
[----:B------:R-:W-:-:S05]  /*01e0*/  IADD3 R11, PT, PT, R18, R23, RZ ;  /* 0x00000017120b7210 */ /* 0x000fca0007ffe0ff */
[----:B------:R-:W1:Y:S01]  /*01f0*/  LDC.64 R6, c[0x0][0x388] ;  /* 0x0000e200ff067b82 */ /* 0x000e620000000a00 */
[----:B0-----:R-:W-:-:S05]  /*0200*/  IMAD.WIDE R16, R9, 0x4, R16 ;  /* 0x0000000409107825 */ /* 0x001fca00078e0210 */
[----:B------:R-:W2:Y:S01]  /*0210*/  LDG.E R25, desc[UR8][R16.64] ;  /* 0x0000000810197981 */ /* 0x000ea2000c1e1900 */
[----:B------:R-:W-:-:S04]  /*0220*/  IMAD.WIDE R8, R5, 0x4, R16 ;  /* 0x0000000405087825 */ /* 0x000fc800078e0210 */
[----:B-1----:R-:W-:Y:S01]  /*0230*/  IMAD.WIDE.U32 R6, R11, 0x4, R6 ;  /* 0x000000040b067825 */ /* 0x002fe200078e0006 */
[----:B------:R0:W3:Y:S03]  /*0240*/  LDG.E R18, desc[UR8][R8.64] ;  /* 0x0000000808127981 */ /* 0x0000e6000c1e1900 */
[C---:B------:R-:W-:Y:S01]  /*0250*/  IMAD.WIDE R10, R5.reuse, 0x4, R8 ;  /* 0x00000004050a7825 */ /* 0x040fe200078e0208 */
[----:B------:R-:W2:Y:S04]  /*0260*/  LDG.E R4, desc[UR8][R6.64] ;  /* 0x0000000806047981 */ /* 0x000ea8000c1e1900 */
[----:B------:R-:W3:Y:S01]  /*0270*/  LDG.E R27, desc[UR8][R6.64+0x4] ;  /* 0x00000408061b7981 */ /* 0x000ee2000c1e1900 */
[----:B------:R-:W-:-:S03]  /*0280*/  IMAD.WIDE R12, R5, 0x4, R10 ;  /* 0x00000004050c7825 */ /* 0x000fc600078e020a */
[----:B------:R1:W4:Y:S01]  /*0290*/  LDG.E R22, desc[UR8][R10.64] ;  /* 0x000000080a167981 */ /* 0x000322000c1e1900 */
[----:B0-----:R-:W-:-:S03]  /*02a0*/  IMAD.WIDE R8, R5, 0x4, R12 ;  /* 0x0000000405087825 */ /* 0x001fc600078e020c */
[----:B------:R-:W4:Y:S04]  /*02b0*/  LDG.E R29, desc[UR8][R6.64+0x8] ;  /* 0x00000808061d7981 */ /* 0x000f28000c1e1900 */
[----:B------:R-:W5:Y:S01]  /*02c0*/  LDG.E R13, desc[UR8][R12.64] ;  /* 0x000000080c0d7981 */ /* 0x000f62000c1e1900 */
[----:B------:R-:W-:-:S03]  /*02d0*/  IMAD.WIDE R14, R5, 0x4, R8 ;  /* 0x00000004050e7825 */ /* 0x000fc600078e0208 */
[----:B------:R-:W5:Y:S01]  /*02e0*/  LDG.E R24, desc[UR8][R6.64+0xc] ;  /* 0x00000c0806187981 */ /* 0x000f62000c1e1900 */
[----:B------:R-:W-:-:S03]  /*02f0*/  IMAD.WIDE R16, R5, 0x4, R14 ;  /* 0x0000000405107825 */ /* 0x000fc600078e020e */
[----:B------:R-:W5:Y:S04]  /*0300*/  LDG.E R28, desc[UR8][R8.64] ;  /* 0x00000008081c7981 */ /* 0x000f68000c1e1900 */
[----:B------:R-:W5:Y:S01]  /*0310*/  LDG.E R26, desc[UR8][R6.64+0x10] ;  /* 0x00001008061a7981 */ /* 0x000f62000c1e1900 */
[----:B-1----:R-:W-:-:S03]  /*0320*/  IMAD.WIDE R10, R5, 0x4, R16 ;  /* 0x00000004050a7825 */ /* 0x002fc600078e0210 */
[----:B------:R-:W5:Y:S04]  /*0330*/  LDG.E R14, desc[UR8][R14.64] ;  /* 0x000000080e0e7981 */ /* 0x000f68000c1e1900 */
[----:B------:R-:W5:Y:S04]  /*0340*/  LDG.E R9, desc[UR8][R6.64+0x14] ;  /* 0x0000140806097981 */ /* 0x000f68000c1e1900 */
[----:B------:R-:W5:Y:S04]  /*0350*/  LDG.E R8, desc[UR8][R16.64] ;  /* 0x0000000810087981 */ /* 0x000f68000c1e1900 */
[----:B------:R-:W5:Y:S04]  /*0360*/  LDG.E R15, desc[UR8][R6.64+0x18] ;  /* 0x00001808060f7981 */ /* 0x000f68000c1e1900 */
[----:B------:R-:W5:Y:S04]  /*0370*/  LDG.E R12, desc[UR8][R6.64+0x1c] ;  /* 0x00001c08060c7981 */ /* 0x000f68000c1e1900 */
[----:B------:R-:W5:Y:S01]  /*0380*/  LDG.E R11, desc[UR8][R10.64] ;  /* 0x000000080a0b7981 */ /* 0x000f62000c1e1900 */
[----:B------:R-:W-:Y:S01]  /*0390*/  BAR.SYNC.DEFER_BLOCKING 0x0 ;  /* 0x0000000000007b1d */ /* 0x000fe20000010000 */
[----:B--2---:R-:W-:-:S04]  /*03a0*/  FFMA R4, R4, R25, RZ ;  /* 0x0000001904047223 */ /* 0x004fc800000000ff */
[----:B---3--:R-:W-:-:S04]  /*03b0*/  FFMA R4, R27, R18, R4 ;  /* 0x000000121b047223 */ /* 0x008fc80000000004 */
[----:B----4-:R-:W-:-:S04]  /*03c0*/  FFMA R29, R29, R22, R4 ;  /* 0x000000161d1d7223 */ /* 0x010fc80000000004 */
[----:B-----5:R-:W-:-:S04]  /*03d0*/  FFMA R13, R24, R13, R29 ;  /* 0x0000000d180d7223 */ /* 0x020fc8000000001d */
[----:B------:R-:W-:-:S04]  /*03e0*/  FFMA R26, R26, R28, R13 ;  /* 0x0000001c1a1a7223 */ /* 0x000fc8000000000d */
[----:B------:R-:W-:Y:S01]  /*03f0*/  FFMA R14, R9, R14, R26 ;  /* 0x0000000e090e7223 */ /* 0x000fe2000000001a */
[----:B------:R-:W-:Y:S02]  /*0400*/  IADD3 R9, PT, PT, R19, UR4, RZ ;  /* 0x0000000413097c10 */ /* 0x000fe4000fffe0ff */
[----:B------:R-:W-:Y:S01]  /*0410*/  MOV R18, R21 ;  /* 0x0000001500127202 */ /* 0x000fe20000000f00 */
[----:B------:R-:W-:-:S04]  /*0420*/  FFMA R15, R15, R8, R14 ;  /* 0x000000080f0f7223 */ /* 0x000fc8000000000e */
[----:B------:R-:W-:-:S07]  /*0430*/  FFMA R15, R12, R11, R15 ;  /* 0x0000000b0c0f7223 */ /* 0x000fce000000000f */
.L_x_2:
[----:B------:R-:W-:Y:S05]  /*0440*/  @!P1 BRA `(.L_x_1) ;  /* 0x0000001000689947 */ /* 0x000fea0003800000 */
[----:B------:R-:W0:Y:S01]  /*0450*/  LDC.64 R6, c[0x0][0x388] ;  /* 0x0000e200ff067b82 */ /* 0x000e220000000a00 */
[----:B------:R-:W1:Y:S01]  /*0460*/  LDCU.64 UR6, c[0x0][0x388] ;  /* 0x00007100ff0677ac */ /* 0x000e620008000a00 */
[CC--:B------:R-:W-:Y:S02]  /*0470*/  IADD3 R11, PT, PT, R18.reuse, R23.reuse, RZ ;  /* 0x00000017120b7210 */ /* 0x0c0fe40007ffe0ff */
[----:B------:R-:W-:-:S04]  /*0480*/  IADD3 R23, P1, PT, R18, R23, RZ ;  /* 0x0000001712177210 */ /* 0x000fc80007f3e0ff */
[----:B------:R-:W-:Y:S02]  /*0490*/  IADD3.X R4, PT, PT, RZ, RZ, RZ, P1, !PT ;  /* 0x000000ffff047210 */ /* 0x000fe40000ffe4ff */
[----:B-1----:R-:W-:-:S04]  /*04a0*/  LEA R21, P0, R23, UR6, 0x2 ;  /* 0x0000000617157c11 */ /* 0x002fc8000f8010ff */
[----:B------:R-:W-:Y:S01]  /*04b0*/  IADD3 R21, P2, PT, R21, 0x3c, RZ ;  /* 0x0000003c15157810 */ /* 0x000fe20007f5e0ff */
[----:B0-----:R-:W-:Y:S01]  /*04c0*/  IMAD.WIDE.U32 R6, R11, 0x4, R6 ;  /* 0x000000040b067825 */ /* 0x001fe200078e0006 */
[----:B------:R-:W-:Y:S02]  /*04d0*/  LEA.HI.X R25, R23, UR7, R4, 0x2, P0 ;  /* 0x0000000717197c11 */ /* 0x000fe400080f1404 */
[----:B------:R-:W-:Y:S02]  /*04e0*/  IADD3 R4, PT, PT, R2, R9, RZ ;  /* 0x0000000902047210 */ /* 0x000fe40007ffe0ff */
[----:B------:R-:W-:Y:S02]  /*04f0*/  IADD3 R8, P1, PT, R6, 0x10, RZ ;  /* 0x0000001006087810 */ /* 0x000fe40007f3e0ff */
[----:B------:R-:W-:Y:S02]  /*0500*/  IADD3.X R25, PT, PT, RZ, R25, RZ, P2, !PT ;  /* 0x00000019ff197210 */ /* 0x000fe400017fe4ff */
[----:B------:R-:W-:-:S09]  /*0510*/  IADD3.X R17, PT, PT, RZ, R7, RZ, P1, !PT ;  /* 0x00000007ff117210 */ /* 0x000fd20000ffe4ff */
.L_x_3:
[----:B------:R-:W0:Y:S01]  /*0520*/  LDC.64 R6, c[0x0][0x390] ;  /* 0x0000e400ff067b82 */ /* 0x000e220000000a00 */
[----:B------:R-:W-:-:S05]  /*0530*/  MOV R9, R17 ;  /* 0x0000001100097202 */ /* 0x000fca0000000f00 */
[----:B------:R-:W2:Y:S04]  /*0540*/  LDG.E R11, desc[UR8][R8.64+-0x10] ;  /* 0xfffff008080b7981 */ /* 0x000ea8000c1e1900 */
[----:B------:R-:W3:Y:S04]  /*0550*/  LDG.E R17, desc[UR8][R8.64+-0xc] ;  /* 0xfffff40808117981 */ /* 0x000ee8000c1e1900 */
[----:B------:R-:W4:Y:S04]  /*0560*/  LDG.E R14, desc[UR8][R8.64+-0x8] ;  /* 0xfffff808080e7981 */ /* 0x000f28000c1e1900 */
[----:B------:R-:W5:Y:S01]  /*0570*/  LDG.E R24, desc[UR8][R8.64+-0x4] ;  /* 0xfffffc0808187981 */ /* 0x000f62000c1e1900 */
[----:B0-----:R-:W-:-:S05]  /*0580*/  IMAD.WIDE R6, R4, 0x4, R6 ;  /* 0x0000000404067825 */ /* 0x001fca00078e0206 */
[----:B------:R-:W2:Y:S01]  /*0590*/  LDG.E R10, desc[UR8][R6.64] ;  /* 0x00000008060a7981 */ /* 0x000ea2000c1e1900 */
[----:B------:R-:W-:-:S05]  /*05a0*/  IMAD.WIDE R12, R5, 0x4, R6 ;  /* 0x00000004050c7825 */ /* 0x000fca00078e0206 */
[----:B------:R0:W3:Y:S04]  /*05b0*/  LDG.E R16, desc[UR8][R12.64] ;  /* 0x000000080c107981 */ /* 0x0000e8000c1e1900 */
[----:B------:R-:W5:Y:S01]  /*05c0*/  LDG.E R6, desc[UR8][R8.64] ;  /* 0x0000000808067981 */ /* 0x000f62000c1e1900 */
[----:B0-----:R-:W-:-:S05]  /*05d0*/  IMAD.WIDE R12, R5, 0x4, R12 ;  /* 0x00000004050c7825 */ /* 0x001fca00078e020c */
[----:B------:R0:W4:Y:S02]  /*05e0*/  LDG.E R22, desc[UR8][R12.64] ;  /* 0x000000080c167981 */ /* 0x000124000c1e1900 */
[----:B0-----:R-:W-:-:S05]  /*05f0*/  IMAD.WIDE R12, R5, 0x4, R12 ;  /* 0x00000004050c7825 */ /* 0x001fca00078e020c */
[----:B------:R0:W5:Y:S02]  /*0600*/  LDG.E R26, desc[UR8][R12.64] ;  /* 0x000000080c1a7981 */ /* 0x000164000c1e1900 */
[----:B0-----:R-:W-:-:S05]  /*0610*/  IMAD.WIDE R12, R5, 0x4, R12 ;  /* 0x00000004050c7825 */ /* 0x001fca00078e020c */
[----:B------:R0:W5:Y:S02]  /*0620*/  LDG.E R7, desc[UR8][R12.64] ;  /* 0x000000080c077981 */ /* 0x000164000c1e1900 */
[----:B0-----:R-:W-:-:S04]  /*0630*/  IMAD.WIDE R12, R5, 0x4, R12 ;  /* 0x00000004050c7825 */ /* 0x001fc800078e020c */
[----:B--2---:R-:W-:Y:S02]  /*0640*/  FFMA R28, R11, R10, R15 ;  /* 0x0000000a0b1c7223 */ /* 0x004fe4000000000f */
[----:B------:R0:W2:Y:S02]  /*0650*/  LDG.E R11, desc[UR8][R12.64] ;  /* 0x000000080c0b7981 */ /* 0x0000a4000c1e1900 */
[----:B---3--:R-:W-:Y:S02]  /*0660*/  FFMA R15, R17, R16, R28 ;  /* 0x00000010110f7223 */ /* 0x008fe4000000001c */
[----:B------:R-:W2:Y:S04]  /*0670*/  LDG.E R10, desc[UR8][R8.64+0x4] ;  /* 0x00000408080a7981 */ /* 0x000ea8000c1e1900 */
[----:B------:R-:W3:Y:S01]  /*0680*/  LDG.E R16, desc[UR8][R8.64+0x8] ;  /* 0x0000080808107981 */ /* 0x000ee2000c1e1900 */
[----:B0-----:R-:W-:-:S05]  /*0690*/  IMAD.WIDE R12, R5, 0x4, R12 ;  /* 0x00000004050c7825 */ /* 0x001fca00078e020c */
[----:B------:R0:W3:Y:S01]  /*06a0*/  LDG.E R17, desc[UR8][R12.64] ;  /* 0x000000080c117981 */ /* 0x0000e2000c1e1900 */
[----:B----4-:R-:W-:-:S03]  /*06b0*/  FFMA R27, R14, R22, R15 ;  /* 0x000000160e1b7223 */ /* 0x010fc6000000000f */
[----:B------:R-:W4:Y:S01]  /*06c0*/  LDG.E R22, desc[UR8][R8.64+0xc] ;  /* 0x00000c0808167981 */ /* 0x000f22000c1e1900 */
[----:B0-----:R-:W-:-:S05]  /*06d0*/  IMAD.WIDE R12, R5, 0x4, R12 ;  /* 0x00000004050c7825 */ /* 0x001fca00078e020c */
[----:B------:R0:W4:Y:S01]  /*06e0*/  LDG.E R23, desc[UR8][R12.64] ;  /* 0x000000080c177981 */ /* 0x000122000c1e1900 */
[----:B------:R-:W-:-:S04]  /*06f0*/  IMAD.WIDE R14, R5, 0x4, R12 ;  /* 0x00000004050e7825 */ /* 0x000fc800078e020c */
[----:B-----5:R-:W-:Y:S01]  /*0700*/  FFMA R27, R24, R26, R27 ;  /* 0x0000001a181b7223 */ /* 0x020fe2000000001b */
[----:B0-----:R-:W-:Y:S01]  /*0710*/  MOV R12, R21 ;  /* 0x00000015000c7202 */ /* 0x001fe20000000f00 */
[----:B------:R-:W-:Y:S01]  /*0720*/  BAR.SYNC.DEFER_BLOCKING 0x0 ;  /* 0x0000000000007b1d */ /* 0x000fe20000010000 */
[----:B------:R-:W-:-:S05]  /*0730*/  MOV R13, R25 ;  /* 0x00000019000d7202 */ /* 0x000fca0000000f00 */
[----:B------:R0:W5:Y:S04]  /*0740*/  LDG.E R21, desc[UR8][R14.64] ;  /* 0x000000080e157981 */ /* 0x000168000c1e1900 */
[----:B------:R-:W5:Y:S04]  /*0750*/  LDG.E R24, desc[UR8][R12.64+-0x1c] ;  /* 0xffffe4080c187981 */ /* 0x000f68000c1e1900 */
[----:B------:R-:W5:Y:S01]  /*0760*/  LDG.E R25, desc[UR8][R12.64+-0x18] ;  /* 0xffffe8080c197981 */ /* 0x000f62000c1e1900 */
[----:B0-----:R-:W-:-:S05]  /*0770*/  IMAD.WIDE R14, R5, 0x4, R14 ;  /* 0x00000004050e7825 */ /* 0x001fca00078e020e */
[----:B------:R0:W5:Y:S01]  /*0780*/  LDG.E R26, desc[UR8][R14.64] ;  /* 0x000000080e1a7981 */ /* 0x000162000c1e1900 */
[----:B------:R-:W-:-:S03]  /*0790*/  FFMA R7, R6, R7, R27 ;  /* 0x0000000706077223 */ /* 0x000fc6000000001b */
[----:B------:R-:W5:Y:S01]  /*07a0*/  LDG.E R27, desc[UR8][R12.64+-0x10] ;  /* 0xfffff0080c1b7981 */ /* 0x000f62000c1e1900 */
[----:B0-----:R-:W-:-:S04]  /*07b0*/  IMAD.WIDE R14, R5, 0x4, R14 ;  /* 0x00000004050e7825 */ /* 0x001fc800078e020e */
[----:B--2---:R-:W-:-:S04]  /*07c0*/  FFMA R7, R10, R11, R7 ;  /* 0x0000000b0a077223 */ /* 0x004fc80000000007 */
[----:B---3--:R-:W-:Y:S01]  /*07d0*/  FFMA R17, R16, R17, R7 ;  /* 0x0000001110117223 */ /* 0x008fe20000000007 */
[----:B------:R-:W-:-:S05]  /*07e0*/  IMAD.WIDE R6, R5, 0x4, R14 ;  /* 0x0000000405067825 */ /* 0x000fca00078e020e */
[----:B------:R0:W2:Y:S01]  /*07f0*/  LDG.E R28, desc[UR8][R6.64] ;  /* 0x00000008061c7981 */ /* 0x0000a2000c1e1900 */
[----:B------:R-:W-:-:S04]  /*0800*/  IMAD.WIDE R10, R5, 0x4, R6 ;  /* 0x00000004050a7825 */ /* 0x000fc800078e0206 */
[----:B----4-:R-:W-:Y:S02]  /*0810*/  FFMA R17, R22, R23, R17 ;  /* 0x0000001716117223 */ /* 0x010fe40000000011 */
[----:B------:R1:W3:Y:S01]  /*0820*/  LDG.E R23, desc[UR8][R14.64] ;  /* 0x000000080e177981 */ /* 0x0002e2000c1e1900 */
[----:B0-----:R-:W-:-:S03]  /*0830*/  IMAD.WIDE R6, R5, 0x4, R10 ;  /* 0x0000000405067825 */ /* 0x001fc600078e020a */
[----:B------:R-:W3:Y:S04]  /*0840*/  LDG.E R22, desc[UR8][R12.64+-0x14] ;  /* 0xffffec080c167981 */ /* 0x000ee8000c1e1900 */
[----:B------:R-:W4:Y:S04]  /*0850*/  LDG.E R10, desc[UR8][R10.64] ;  /* 0x000000080a0a7981 */ /* 0x000f28000c1e1900 */
[----:B------:R-:W4:Y:S01]  /*0860*/  LDG.E R11, desc[UR8][R12.64] ;  /* 0x000000080c0b7981 */ /* 0x000f22000c1e1900 */
[----:B-----5:R-:W-:Y:S01]  /*0870*/  FFMA R29, R24, R21, R17 ;  /* 0x00000015181d7223 */ /* 0x020fe20000000011 */
[----:B------:R-:W-:-:S02]  /*0880*/  IMAD.WIDE R16, R5, 0x4, R6 ;  /* 0x0000000405107825 */ /* 0x000fc400078e0206 */
[----:B------:R-:W4:Y:S04]  /*0890*/  LDG.E R21, desc[UR8][R12.64+-0xc] ;  /* 0xfffff4080c157981 */ /* 0x000f28000c1e1900 */
[----:B------:R0:W5:Y:S01]  /*08a0*/  LDG.E R24, desc[UR8][R6.64] ;  /* 0x0000000806187981 */ /* 0x000162000c1e1900 */
[----:B-1----:R-:W-:-:S06]  /*08b0*/  IMAD.WIDE R14, R5, 0x4, R16 ;  /* 0x00000004050e7825 */ /* 0x002fcc00078e0210 */
[----:B------:R-:W5:Y:S01]  /*08c0*/  LDG.E R14, desc[UR8][R14.64] ;  /* 0x000000080e0e7981 */ /* 0x000f62000c1e1900 */
[----:B0-----:R-:W-:-:S03]  /*08d0*/  FFMA R7, R25, R26, R29 ;  /* 0x0000001a19077223 */ /* 0x001fc6000000001d */
[----:B------:R-:W5:Y:S04]  /*08e0*/  LDG.E R29, desc[UR8][R12.64+-0x8] ;  /* 0xfffff8080c1d7981 */ /* 0x000f68000c1e1900 */
[----:B------:R0:W5:Y:S04]  /*08f0*/  LDG.E R25, desc[UR8][R16.64] ;  /* 0x0000000810197981 */ /* 0x000168000c1e1900 */
[----:B------:R-:W5:Y:S01]  /*0900*/  LDG.E R26, desc[UR8][R12.64+-0x4] ;  /* 0xfffffc080c1a7981 */ /* 0x000f62000c1e1900 */
[----:B------:R-:W-:Y:S01]  /*0910*/  IADD3 R18, PT, PT, R18, 0x10, RZ ;  /* 0x0000001012127810 */ /* 0x000fe20007ffe0ff */
[----:B------:R-:W-:Y:S03]  /*0920*/  BAR.SYNC.DEFER_BLOCKING 0x0 ;  /* 0x0000000000007b1d */ /* 0x000fe60000010000 */
[----:B------:R-:W-:-:S02]  /*0930*/  ISETP.GE.AND P0, PT, R18, R20, PT ;  /* 0x000000141200720c */ /* 0x000fc40003f06270 */
[----:B------:R-:W-:Y:S02]  /*0940*/  IADD3 R8, P1, PT, R8, 0x40, RZ ;  /* 0x0000004008087810 */ /* 0x000fe40007f3e0ff */
[----:B------:R-:W-:Y:S02]  /*0950*/  LEA R4, R5, R4, 0x4 ;  /* 0x0000000405047211 */ /* 0x000fe400078e20ff */
[----:B0-----:R-:W-:Y:S01]  /*0960*/  IADD3.X R17, PT, PT, RZ, R9, RZ, P1, !PT ;  /* 0x00000009ff117210 */ /* 0x001fe20000ffe4ff */
[----:B---3--:R-:W-:-:S04]  /*0970*/  FFMA R22, R22, R23, R7 ;  /* 0x0000001716167223 */ /* 0x008fc80000000007 */
[----:B--2---:R-:W-:-:S04]  /*0980*/  FFMA R22, R27, R28, R22 ;  /* 0x0000001c1b167223 */ /* 0x004fc80000000016 */
[----:B----4-:R-:W-:Y:S01]  /*0990*/  FFMA R10, R21, R10, R22 ;  /* 0x0000000a150a7223 */ /* 0x010fe20000000016 */
[----:B------:R-:W-:-:S03]  /*09a0*/  IADD3 R21, P2, PT, R12, 0x40, RZ ;  /* 0x000000400c157810 */ /* 0x000fc60007f5e0ff */
[----:B-----5:R-:W-:-:S04]  /*09b0*/  FFMA R29, R29, R24, R10 ;  /* 0x000000181d1d7223 */ /* 0x020fc8000000000a */
[----:B------:R-:W-:Y:S01]  /*09c0*/  FFMA R26, R26, R25, R29 ;  /* 0x000000191a1a7223 */ /* 0x000fe2000000001d */
[----:B------:R-:W-:-:S03]  /*09d0*/  IADD3.X R25, PT, PT, RZ, R13, RZ, P2, !PT ;  /* 0x0000000dff197210 */ /* 0x000fc600017fe4ff */
[----:B------:R-:W-:Y:S01]  /*09e0*/  FFMA R15, R11, R14, R26 ;  /* 0x0000000e0b0f7223 */ /* 0x000fe2000000001a */
[----:B------:R-:W-:Y:S06]  /*09f0*/  @!P0 BRA `(.L_x_3) ;  /* 0xfffffff800c88947 */ /* 0x000fec000383ffff */
[----:B------:R-:W-:Y:S05]  /*0a00*/  BRA `(.L_x_1) ;  /* 0x0000000800f87947 */ /* 0x000fea0003800000 */
.L_x_0:
[----:B------:R-:W-:-:S13]  /*0a10*/  ISETP.GE.AND P0, PT, R4, 0x1, PT ;  /* 0x000000010400780c */ /* 0x000fda0003f06270 */
[----:B------:R-:W-:Y:S05]  /*0a20*/  @!P0 BRA `(.L_x_1) ;  /* 0x0000000800f08947 */ /* 0x000fea0003800000 */
[----:B------:R-:W0:Y:S01]  /*0a30*/  S2UR UR7, SR_CgaCtaId ;  /* 0x00000000000779c3 */ /* 0x000e220000008800 */
[----:B------:R-:W-:Y:S01]  /*0a40*/  VIADDMNMX R6, R18, 0x8, R20, !PT ;  /* 0x0000000812067846 */ /* 0x000fe20007800114 */
[----:B------:R-:W-:Y:S01]  /*0a50*/  UMOV UR5, 0x400 ;  /* 0x0000040000057882 */ /* 0x000fe20000000000 */
[----:B------:R-:W-:Y:S01]  /*0a60*/  LOP3.LUT R7, RZ, R18, RZ, 0x33, !PT ;  /* 0x00000012ff077212 */ /* 0x000fe200078e33ff */
[----:B------:R-:W-:Y:S01]  /*0a70*/  UIADD3 UR6, UPT, UPT, UR5, 0x100, URZ ;  /* 0x0000010005067890 */ /* 0x000fe2000fffe0ff */
[----:B------:R-:W-:Y:S01]  /*0a80*/  MOV R21, UR4 ;  /* 0x0000000400157c02 */ /* 0x000fe20008000f00 */
[----:B------:R-:W-:Y:S01]  /*0a90*/  HFMA2 R15, -RZ, RZ, 0, 0 ;  /* 0x00000000ff0f7431 */ /* 0x000fe200000001ff */
[----:B------:R-:W-:-:S04]  /*0aa0*/  IADD3 R8, PT, PT, R7, R6, RZ ;  /* 0x0000000607087210 */ /* 0x000fc80007ffe0ff */
[C---:B------:R-:W-:Y:S02]  /*0ab0*/  LOP3.LUT R6, R8.reuse, 0x18, RZ, 0xc0, !PT ;  /* 0x0000001808067812 */ /* 0x040fe400078ec0ff */
[----:B------:R-:W-:Y:S02]  /*0ac0*/  ISETP.GE.U32.AND P1, PT, R8, 0x18, PT ;  /* 0x000000180800780c */ /* 0x000fe40003f26070 */
[----:B------:R-:W-:Y:S01]  /*0ad0*/  ISETP.NE.AND P0, PT, R6, 0x18, PT ;  /* 0x000000180600780c */ /* 0x000fe20003f05270 */
[----:B0-----:R-:W-:Y:S02]  /*0ae0*/  ULEA UR5, UR7, UR5, 0x18 ;  /* 0x0000000507057291 */ /* 0x001fe4000f8ec0ff */
[----:B------:R-:W-:-:S04]  /*0af0*/  ULEA UR6, UR7, UR6, 0x18 ;  /* 0x0000000607067291 */ /* 0x000fc8000f8ec0ff */
[C---:B------:R-:W-:Y:S02]  /*0b00*/  LEA R17, R3.reuse, UR5, 0x5 ;  /* 0x0000000503117c11 */ /* 0x040fe4000f8e28ff */
[C---:B------:R-:W-:Y:S02]  /*0b10*/  LEA R7, R2.reuse, UR6, 0x2 ;  /* 0x0000000602077c11 */ /* 0x040fe4000f8e10ff */
[----:B------:R-:W-:Y:S02]  /*0b20*/  LEA R16, R2, R17, 0x2 ;  /* 0x0000001102107211 */ /* 0x000fe400078e10ff */
[----:B------:R-:W-:Y:S01]  /*0b30*/  LEA R6, R3, R7, 0x5 ;  /* 0x0000000703067211 */ /* 0x000fe200078e28ff */
[----:B------:R-:W-:Y:S06]  /*0b40*/  @!P0 BRA `(.L_x_4) ;  /* 0x0000000000b08947 */ /* 0x000fec0003800000 */
[----:B------:R-:W-:Y:S01]  /*0b50*/  LEA.HI R8, R8, 0x1, RZ, 0x1d ;  /* 0x0000000108087811 */ /* 0x000fe200078fe8ff */
[--C-:B------:R-:W-:Y:S01]  /*0b60*/  IMAD R24, R3, R5, R2.reuse ;  /* 0x0000000503187224 */ /* 0x100fe200078e0202 */
[----:B------:R-:W-:Y:S02]  /*0b70*/  LEA R9, R0, R3, 0x3 ;  /* 0x0000000300097211 */ /* 0x000fe400078e18ff */
[----:B------:R-:W-:Y:S02]  /*0b80*/  LOP3.LUT R8, R8, 0x3, RZ, 0xc0, !PT ;  /* 0x0000000308087812 */ /* 0x000fe400078ec0ff */
[----:B------:R-:W-:Y:S01]  /*0b90*/  MOV R15, RZ ;  /* 0x000000ff000f7202 */ /* 0x000fe20000000f00 */
[----:B------:R-:W-:Y:S01]  /*0ba0*/  IMAD R22, R9, R4, R2 ;  /* 0x0000000409167224 */ /* 0x000fe200078e0202 */
[----:B------:R-:W-:Y:S02]  /*0bb0*/  MOV R21, UR4 ;  /* 0x0000000400157c02 */ /* 0x000fe40008000f00 */
[----:B------:R-:W-:-:S02]  /*0bc0*/  IADD3 R24, PT, PT, R24, UR4, RZ ;  /* 0x0000000418187c10 */ /* 0x000fc4000fffe0ff */
[----:B------:R-:W-:-:S07]  /*0bd0*/  IADD3 R23, PT, PT, -R8, RZ, RZ ;  /* 0x000000ff08177210 */ /* 0x000fce0007ffe1ff */
.L_x_5:
[----:B------:R-:W0:Y:S08]  /*0be0*/  LDC.64 R8, c[0x0][0x388] ;  /* 0x0000e200ff087b82 */ /* 0x000e300000000a00 */
[----:B------:R-:W1:Y:S01]  /*0bf0*/  LDC.64 R10, c[0x0][0x390] ;  /* 0x0000e400ff0a7b82 */ /* 0x000e620000000a00 */
[----:B0-----:R-:W-:-:S05]  /*0c00*/  IMAD.WIDE R8, R22, 0x4, R8 ;  /* 0x0000000416087825 */ /* 0x001fca00078e0208 */
[----:B------:R-:W2:Y:S01]  /*0c10*/  LDG.E R13, desc[UR8][R8.64] ;  /* 0x00000008080d7981 */ /* 0x000ea2000c1e1900 */
[----:B-1----:R-:W-:-:S05]  /*0c20*/  IMAD.WIDE R10, R24, 0x4, R10 ;  /* 0x00000004180a7825 */ /* 0x002fca00078e020a */
[----:B------:R-:W3:Y:S01]  /*0c30*/  LDG.E R27, desc[UR8][R10.64] ;  /* 0x000000080a1b7981 */ /* 0x000ee2000c1e1900 */
[----:B------:R-:W-:-:S04]  /*0c40*/  IADD3 R23, PT, PT, R23, 0x1, RZ ;  /* 0x0000000117177810 */ /* 0x000fc80007ffe0ff */
[----:B------:R-:W-:Y:S02]  /*0c50*/  ISETP.NE.AND P0, PT, R23, RZ, PT ;  /* 0x000000ff1700720c */ /* 0x000fe40003f05270 */
[----:B------:R-:W-:Y:S02]  /*0c60*/  IADD3 R18, PT, PT, R18, 0x8, RZ ;  /* 0x0000000812127810 */ /* 0x000fe40007ffe0ff */
[C---:B------:R-:W-:Y:S02]  /*0c70*/  IADD3 R21, PT, PT, R19.reuse, R21, RZ ;  /* 0x0000001513157210 */ /* 0x040fe40007ffe0ff */
[----:B------:R-:W-:Y:S02]  /*0c80*/  IADD3 R22, PT, PT, R22, 0x8, RZ ;  /* 0x0000000816167810 */ /* 0x000fe40007ffe0ff */
[----:B------:R-:W-:Y:S01]  /*0c90*/  IADD3 R24, PT, PT, R19, R24, RZ ;  /* 0x0000001813187210 */ /* 0x000fe20007ffe0ff */
[----:B--2---:R-:W-:Y:S04]  /*0ca0*/  STS [R16], R13 ;  /* 0x0000000d10007388 */ /* 0x004fe80000000800 */
[----:B---3--:R-:W-:Y:S01]  /*0cb0*/  STS [R6], R27 ;  /* 0x0000001b06007388 */ /* 0x008fe20000000800 */
[----:B------:R-:W-:Y:S06]  /*0cc0*/  BAR.SYNC.DEFER_BLOCKING 0x0 ;  /* 0x0000000000007b1d */ /* 0x000fec0000010000 */
[----:B------:R-:W-:Y:S04]  /*0cd0*/  LDS R12, [R7] ;  /* 0x00000000070c7984 */ /* 0x000fe80000000800 */
[----:B------:R-:W0:Y:S04]  /*0ce0*/  LDS.128 R8, [R17] ;  /* 0x0000000011087984 */ /* 0x000e280000000c00 */
[----:B------:R-:W1:Y:S04]  /*0cf0*/  LDS R29, [R7+0x20] ;  /* 0x00002000071d7984 */ /* 0x000e680000000800 */
[----:B------:R-:W2:Y:S04]  /*0d00*/  LDS R25, [R7+0x40] ;  /* 0x0000400007197984 */ /* 0x000ea80000000800 */
[----:B------:R-:W3:Y:S04]  /*0d10*/  LDS R26, [R7+0x60] ;  /* 0x00006000071a7984 */ /* 0x000ee80000000800 */
[----:B------:R-:W-:Y:S01]  /*0d20*/  LDS R27, [R7+0xa0] ;  /* 0x0000a000071b7984 */ /* 0x000fe20000000800 */
[----:B0-----:R-:W-:-:S04]  /*0d30*/  FFMA R12, R8, R12, R15 ;  /* 0x0000000c080c7223 */ /* 0x001fc8000000000f */
[----:B-1----:R-:W-:Y:S02]  /*0d40*/  FFMA R8, R29, R9, R12 ;  /* 0x000000091d087223 */ /* 0x002fe4000000000c */
[----:B------:R-:W-:Y:S04]  /*0d50*/  LDS R9, [R7+0x80] ;  /* 0x0000800007097984 */ /* 0x000fe80000000800 */
[----:B------:R-:W0:Y:S01]  /*0d60*/  LDS.128 R12, [R17+0x10] ;  /* 0x00001000110c7984 */ /* 0x000e220000000c00 */
[----:B--2---:R-:W-:-:S03]  /*0d70*/  FFMA R25, R25, R10, R8 ;  /* 0x0000000a19197223 */ /* 0x004fc60000000008 */
[----:B------:R-:W1:Y:S01]  /*0d80*/  LDS R8, [R7+0xc0] ;  /* 0x0000c00007087984 */ /* 0x000e620000000800 */
[----:B---3--:R-:W-:-:S03]  /*0d90*/  FFMA R11, R26, R11, R25 ;  /* 0x0000000b1a0b7223 */ /* 0x008fc60000000019 */
[----:B------:R-:W2:Y:S01]  /*0da0*/  LDS R25, [R7+0xe0] ;  /* 0x0000e00007197984 */ /* 0x000ea20000000800 */
[----:B0-----:R-:W-:-:S04]  /*0db0*/  FFMA R12, R12, R9, R11 ;  /* 0x000000090c0c7223 */ /* 0x001fc8000000000b */
[----:B------:R-:W-:-:S04]  /*0dc0*/  FFMA R13, R27, R13, R12 ;  /* 0x0000000d1b0d7223 */ /* 0x000fc8000000000c */
[----:B-1----:R-:W-:-:S04]  /*0dd0*/  FFMA R8, R8, R14, R13 ;  /* 0x0000000e08087223 */ /* 0x002fc8000000000d */
[----:B--2---:R-:W-:Y:S01]  /*0de0*/  FFMA R15, R25, R15, R8 ;  /* 0x0000000f190f7223 */ /* 0x004fe20000000008 */
[----:B------:R-:W-:Y:S06]  /*0df0*/  BAR.SYNC.DEFER_BLOCKING 0x0 ;  /* 0x0000000000007b1d */ /* 0x000fec0000010000 */
[----:B------:R-:W-:Y:S05]  /*0e00*/  @P0 BRA `(.L_x_5) ;  /* 0xfffffffc00740947 */ /* 0x000fea000383ffff */
.L_x_4:
[----:B------:R-:W-:Y:S05]  /*0e10*/  @!P1 BRA `(.L_x_1) ;  /* 0x0000000400f49947 */ /* 0x000fea0003800000 */
[----:B------:R-:W0:Y:S01]  /*0e20*/  LDCU.64 UR6, c[0x0][0x388] ;  /* 0x00007100ff0677ac */ /* 0x000e220008000a00 */
[----:B------:R-:W-:Y:S02]  /*0e30*/  IADD3 R8, PT, PT, R2, R21, RZ ;  /* 0x0000001502087210 */ /* 0x000fe40007ffe0ff */
[----:B------:R-:W-:Y:S02]  /*0e40*/  IADD3 R9, PT, PT, R18, R2, RZ ;  /* 0x0000000212097210 */ /* 0x000fe40007ffe0ff */
[C---:B------:R-:W-:Y:S01]  /*0e50*/  IADD3 R24, PT, PT, R3.reuse, 0x18, RZ ;  /* 0x0000001803187810 */ /* 0x040fe20007ffe0ff */
[CCC-:B------:R-:W-:Y:S01]  /*0e60*/  IMAD R21, R3.reuse, R5.reuse, R8.reuse ;  /* 0x0000000503157224 */ /* 0x1c0fe200078e0208 */
[C---:B------:R-:W-:Y:S01]  /*0e70*/  IADD3 R23, PT, PT, R3.reuse, 0x10, RZ ;  /* 0x0000001003177810 */ /* 0x040fe20007ffe0ff */
[C---:B------:R-:W-:Y:S01]  /*0e80*/  IMAD R4, R3.reuse, R4, R9 ;  /* 0x0000000403047224 */ /* 0x040fe200078e0209 */
[----:B------:R-:W-:Y:S01]  /*0e90*/  IADD3 R22, PT, PT, R3, 0x8, RZ ;  /* 0x0000000803167810 */ /* 0x000fe20007ffe0ff */
[----:B------:R-:W-:-:S02]  /*0ea0*/  IMAD R24, R24, R5, R8 ;  /* 0x0000000518187224 */ /* 0x000fc400078e0208 */
[-CC-:B------:R-:W-:Y:S02]  /*0eb0*/  IMAD R23, R23, R5.reuse, R8.reuse ;  /* 0x0000000517177224 */ /* 0x180fe400078e0208 */
[----:B------:R-:W-:Y:S01]  /*0ec0*/  IMAD R22, R22, R5, R8 ;  /* 0x0000000516167224 */ /* 0x000fe200078e0208 */
[----:B0-----:R-:W-:-:S04]  /*0ed0*/  UIADD3 UR5, UP0, UPT, UR6, 0x40, URZ ;  /* 0x0000004006057890 */ /* 0x001fc8000ff1e0ff */
[----:B------:R-:W-:-:S12]  /*0ee0*/  UIADD3.X UR6, UPT, UPT, URZ, UR7, URZ, UP0, !UPT ;  /* 0x00000007ff067290 */ /* 0x000fd800087fe4ff */
.L_x_6:
[----:B------:R-:W0:Y:S01]  /*0ef0*/  LDC.64 R26, c[0x0][0x390] ;  /* 0x0000e400ff1a7b82 */ /* 0x000e220000000a00 */
[----:B------:R-:W-:Y:S02]  /*0f00*/  MOV R28, UR5 ;  /* 0x00000005001c7c02 */ /* 0x000fe40008000f00 */
[----:B------:R-:W-:-:S03]  /*0f10*/  MOV R29, UR6 ;  /* 0x00000006001d7c02 */ /* 0x000fc60008000f00 */
[----:B------:R-:W-:-:S05]  /*0f20*/  IMAD.WIDE R28, R4, 0x4, R28 ;  /* 0x00000004041c7825 */ /* 0x000fca00078e021c */
[----:B------:R-:W2:Y:S01]  /*0f30*/  LDG.E R13, desc[UR8][R28.64+-0x40] ;  /* 0xffffc0081c0d7981 */ /* 0x000ea2000c1e1900 */
[----:B0-----:R-:W-:-:S05]  /*0f40*/  IMAD.WIDE R8, R21, 0x4, R26 ;  /* 0x0000000415087825 */ /* 0x001fca00078e021a */
[----:B------:R-:W3:Y:S04]  /*0f50*/  LDG.E R25, desc[UR8][R8.64] ;  /* 0x0000000808197981 */ /* 0x000ee8000c1e1900 */
[----:B--2---:R-:W-:Y:S04]  /*0f60*/  STS [R16], R13 ;  /* 0x0000000d10007388 */ /* 0x004fe80000000800 */
[----:B---3--:R-:W-:Y:S01]  /*0f70*/  STS [R6], R25 ;  /* 0x0000001906007388 */ /* 0x008fe20000000800 */
[----:B------:R-:W-:Y:S06]  /*0f80*/  BAR.SYNC.DEFER_BLOCKING 0x0 ;  /* 0x0000000000007b1d */ /* 0x000fec0000010000 */
[----:B------:R-:W-:Y:S04]  /*0f90*/  LDS R12, [R7] ;  /* 0x00000000070c7984 */ /* 0x000fe80000000800 */
[----:B------:R-:W0:Y:S04]  /*0fa0*/  LDS.128 R8, [R17] ;  /* 0x0000000011087984 */ /* 0x000e280000000c00 */
[----:B------:R-:W-:Y:S01]  /*0fb0*/  LDS R14, [R7+0x60] ;  /* 0x00006000070e7984 */ /* 0x000fe20000000800 */
[----:B0-----:R-:W-:-:S03]  /*0fc0*/  FFMA R12, R8, R12, R15 ;  /* 0x0000000c080c7223 */ /* 0x001fc6000000000f */
[----:B------:R-:W0:Y:S02]  /*0fd0*/  LDS R15, [R7+0x20] ;  /* 0x00002000070f7984 */ /* 0x000e240000000800 */
[----:B0-----:R-:W-:Y:S02]  /*0fe0*/  FFMA R15, R15, R9, R12 ;  /* 0x000000090f0f7223 */ /* 0x001fe4000000000c */
[----:B------:R-:W0:Y:S02]  /*0ff0*/  LDS R12, [R7+0x40] ;  /* 0x00004000070c7984 */ /* 0x000e240000000800 */
[----:B0-----:R-:W-:Y:S02]  /*1000*/  FFMA R10, R12, R10, R15 ;  /* 0x0000000a0c0a7223 */ /* 0x001fe4000000000f */
[----:B------:R-:W-:Y:S02]  /*1010*/  LDS R12, [R7+0x80] ;  /* 0x00008000070c7984 */ /* 0x000fe40000000800 */
[----:B------:R-:W-:-:S02]  /*1020*/  FFMA R13, R14, R11, R10 ;  /* 0x0000000b0e0d7223 */ /* 0x000fc4000000000a */
[----:B------:R-:W0:Y:S02]  /*1030*/  LDS.128 R8, [R17+0x10] ;  /* 0x0000100011087984 */ /* 0x000e240000000c00 */
[----:B0-----:R-:W-:Y:S02]  /*1040*/  FFMA R8, R8, R12, R13 ;  /* 0x0000000c08087223 */ /* 0x001fe4000000000d */
[----:B------:R-:W0:Y:S04]  /*1050*/  LDS R13, [R7+0xa0] ;  /* 0x0000a000070d7984 */ /* 0x000e280000000800 */
[----:B------:R-:W1:Y:S01]  /*1060*/  LDS R12, [R7+0xc0] ;  /* 0x0000c000070c7984 */ /* 0x000e620000000800 */
[----:B0-----:R-:W-:-:S03]  /*1070*/  FFMA R9, R13, R9, R8 ;  /* 0x000000090d097223 */ /* 0x001fc60000000008 */
[----:B------:R-:W0:Y:S01]  /*1080*/  LDS R13, [R7+0xe0] ;  /* 0x0000e000070d7984 */ /* 0x000e220000000800 */
[----:B------:R-:W-:Y:S01]  /*1090*/  BAR.SYNC.DEFER_BLOCKING 0x0 ;  /* 0x0000000000007b1d */ /* 0x000fe20000010000 */
[----:B-1----:R-:W-:Y:S01]  /*10a0*/  FFMA R10, R12, R10, R9 ;  /* 0x0000000a0c0a7223 */ /* 0x002fe20000000009 */
[----:B------:R-:W-:-:S04]  /*10b0*/  IMAD.WIDE R8, R22, 0x4, R26 ;  /* 0x0000000416087825 */ /* 0x000fc800078e021a */
[----:B------:R-:W2:Y:S04]  /*10c0*/  LDG.E R15, desc[UR8][R28.64+-0x20] ;  /* 0xffffe0081c0f7981 */ /* 0x000ea8000c1e1900 */
[----:B------:R-:W3:Y:S01]  /*10d0*/  LDG.E R25, desc[UR8][R8.64] ;  /* 0x0000000808197981 */ /* 0x000ee2000c1e1900 */
[----:B0-----:R-:W-:-:S03]  /*10e0*/  FFMA R13, R13, R11, R10 ;  /* 0x0000000b0d0d7223 */ /* 0x001fc6000000000a */
[----:B--2---:R-:W-:Y:S04]  /*10f0*/  STS [R16], R15 ;  /* 0x0000000f10007388 */ /* 0x004fe80000000800 */
[----:B---3--:R-:W-:Y:S01]  /*1100*/  STS [R6], R25 ;  /* 0x0000001906007388 */ /* 0x008fe20000000800 */
[----:B------:R-:W-:Y:S06]  /*1110*/  BAR.SYNC.DEFER_BLOCKING 0x0 ;  /* 0x0000000000007b1d */ /* 0x000fec0000010000 */
[----:B------:R-:W-:Y:S04]  /*1120*/  LDS R12, [R7] ;  /* 0x00000000070c7984 */ /* 0x000fe80000000800 */
[----:B------:R-:W0:Y:S02]  /*1130*/  LDS.128 R8, [R17] ;  /* 0x0000000011087984 */ /* 0x000e240000000c00 */
[----:B0-----:R-:W-:-:S02]  /*1140*/  FFMA R12, R8, R12, R13 ;  /* 0x0000000c080c7223 */ /* 0x001fc4000000000d */
[----:B------:R-:W0:Y:S04]  /*1150*/  LDS R13, [R7+0x20] ;  /* 0x00002000070d7984 */ /* 0x000e280000000800 */
[----:B------:R-:W1:Y:S01]  /*1160*/  LDS R8, [R7+0x40] ;  /* 0x0000400007087984 */ /* 0x000e620000000800 */
[----:B0-----:R-:W-:-:S03]  /*1170*/  FFMA R13, R13, R9, R12 ;  /* 0x000000090d0d7223 */ /* 0x001fc6000000000c */
[----:B------:R-:W0:Y:S01]  /*1180*/  LDS R9, [R7+0x60] ;  /* 0x0000600007097984 */ /* 0x000e220000000800 */
[----:B-1----:R-:W-:-:S03]  /*1190*/  FFMA R8, R8, R10, R13 ;  /* 0x0000000a08087223 */ /* 0x002fc6000000000d */
[----:B------:R-:W-:Y:S01]  /*11a0*/  LDS R12, [R7+0x80] ;  /* 0x00008000070c7984 */ /* 0x000fe20000000800 */
[----:B0-----:R-:W-:-:S03]  /*11b0*/  FFMA R13, R9, R11, R8 ;  /* 0x0000000b090d7223 */ /* 0x001fc60000000008 */
        /* <DEDUP_REMOVED lines=11> */
[----:B0-----:R-:W-:Y:S01]  /*1270*/  FFMA R13, R13, R11, R10 ;  /* 0x0000000b0d0d7223 */ /* 0x001fe2000000000a */
[----:B------:R-:W-:Y:S02]  /*1280*/  IMAD.WIDE R26, R24, 0x4, R26 ;  /* 0x00000004181a7825 */ /* 0x000fe400078e021a */
        /* <DEDUP_REMOVED lines=11> */
[----:B------:R-:W-:Y:S04]  /*1340*/  LDS R10, [R7+0x80] ;  /* 0x00008000070a7984 */ /* 0x000fe80000000800 */
[----:B------:R-:W1:Y:S01]  /*1350*/  LDS.128 R12, [R17+0x10] ;  /* 0x00001000110c7984 */ /* 0x000e620000000c00 */
[----:B0-----:R-:W-:-:S03]  /*1360*/  FFMA R9, R9, R11, R8 ;  /* 0x0000000b09097223 */ /* 0x001fc60000000008 */
[----:B------:R-:W-:Y:S01]  /*1370*/  LDS R8, [R7+0xc0] ;  /* 0x0000c00007087984 */ /* 0x000fe20000000800 */
[----:B-1----:R-:W-:-:S03]  /*1380*/  FFMA R10, R12, R10, R9 ;  /* 0x0000000a0c0a7223 */ /* 0x002fc60000000009 */
[----:B------:R-:W0:Y:S04]  /*1390*/  LDS R9, [R7+0xa0] ;  /* 0x0000a00007097984 */ /* 0x000e280000000800 */
[----:B------:R-:W1:Y:S01]  /*13a0*/  LDS R12, [R7+0xe0] ;  /* 0x0000e000070c7984 */ /* 0x000e620000000800 */
[----:B------:R-:W-:Y:S06]  /*13b0*/  BAR.SYNC.DEFER_BLOCKING 0x0 ;  /* 0x0000000000007b1d */ /* 0x000fec0000010000 */
[----:B------:R-:W2:Y:S04]  /*13c0*/  LDG.E R29, desc[UR8][R28.64+0x20] ;  /* 0x000020081c1d7981 */ /* 0x000ea8000c1e1900 */
[----:B------:R-:W3:Y:S01]  /*13d0*/  LDG.E R27, desc[UR8][R26.64] ;  /* 0x000000081a1b7981 */ /* 0x000ee2000c1e1900 */
[----:B0-----:R-:W-:-:S04]  /*13e0*/  FFMA R9, R9, R13, R10 ;  /* 0x0000000d09097223 */ /* 0x001fc8000000000a */
[----:B------:R-:W-:-:S04]  /*13f0*/  FFMA R25, R8, R14, R9 ;  /* 0x0000000e08197223 */ /* 0x000fc80000000009 */
[----:B-1----:R-:W-:Y:S01]  /*1400*/  FFMA R15, R12, R15, R25 ;  /* 0x0000000f0c0f7223 */ /* 0x002fe20000000019 */
[----:B------:R-:W-:-:S04]  /*1410*/  IADD3 R18, PT, PT, R18, 0x20, RZ ;  /* 0x0000002012127810 */ /* 0x000fc80007ffe0ff */
[----:B------:R-:W-:Y:S02]  /*1420*/  ISETP.GE.AND P0, PT, R18, R20, PT ;  /* 0x000000141200720c */ /* 0x000fe40003f06270 */
[C---:B------:R-:W-:Y:S02]  /*1430*/  LEA R24, R5.reuse, R24, 0x5 ;  /* 0x0000001805187211 */ /* 0x040fe400078e28ff */
[C---:B------:R-:W-:Y:S02]  /*1440*/  LEA R23, R5.reuse, R23, 0x5 ;  /* 0x0000001705177211 */ /* 0x040fe400078e28ff */
[C---:B------:R-:W-:Y:S02]  /*1450*/  LEA R22, R5.reuse, R22, 0x5 ;  /* 0x0000001605167211 */ /* 0x040fe400078e28ff */
[----:B------:R-:W-:Y:S02]  /*1460*/  LEA R21, R5, R21, 0x5 ;  /* 0x0000001505157211 */ /* 0x000fe400078e28ff */
[----:B------:R-:W-:Y:S01]  /*1470*/  IADD3 R4, PT, PT, R4, 0x20, RZ ;  /* 0x0000002004047810 */ /* 0x000fe20007ffe0ff */
        /* <DEDUP_REMOVED lines=22> */
[----:B------:R-:W-:Y:S05]  /*15e0*/  @!P0 BRA `(.L_x_6) ;  /* 0xfffffff800408947 */ /* 0x000fea000383ffff */
.L_x_1:
[----:B------:R-:W0:Y:S01]  /*15f0*/  LDC.64 R6, c[0x0][0x380] ;  /* 0x0000e000ff067b82 */ /* 0x000e220000000a00 */
[----:B------:R-:W-:-:S05]  /*1600*/  IADD3 R2, PT, PT, R2, UR4, RZ ;  /* 0x0000000402027c10 */ /* 0x000fca000fffe0ff */
[----:B------:R-:W-:-:S04]  /*1610*/  IMAD R3, R3, R5, R2 ;  /* 0x0000000503037224 */ /* 0x000fc800078e0202 */
[----:B------:R-:W-:-:S04]  /*1620*/  IMAD R3, R19, R0, R3 ;  /* 0x0000000013037224 */ /* 0x000fc800078e0203 */
[----:B0-----:R-:W-:-:S05]  /*1630*/  IMAD.WIDE R2, R3, 0x4, R6 ;  /* 0x0000000403027825 */ /* 0x001fca00078e0206 */
[----:B------:R-:W-:Y:S01]  /*1640*/  STG.E desc[UR8][R2.64], R15 ;  /* 0x0000000f02007986 */ /* 0x000fe2000c101908 */
[----:B------:R-:W-:Y:S05]  /*1650*/  EXIT ;  /* 0x000000000000794d */ /* 0x000fea0003800000 */
.L_x_7:
[----:B------:R-:W-:-:S00]  /*1660*/  BRA `(.L_x_7) ;  /* 0xfffffffc00fc7947 */ /* 0x000fc0000383ffff */
[----:B------:R-:W-:-:S00]  /*1670*/  NOP ;  /* 0x0000000000007918 */ /* 0x000fc00000000000 */
        /* <DEDUP_REMOVED lines=8> */
.L_x_8:


//--------------------- .nv.shared._Z9matrixMulPfS_S_iii --------------------------
	.section	.nv.shared._Z9matrixMulPfS_S_iii,"aw",@nobits
	.sectionflags	@""
	.align	4
.nv.shared._Z9matrixMulPfS_S_iii:
	.zero		1536


//--------------------- .nv.shared.reserved.0     --------------------------
	.section	.nv.shared.reserved.0,"aw",@nobits
	.weak		__nv_reservedSMEM_offset_0_alias
	.size		__nv_reservedSMEM_offset_0_alias, 0, 64
	.other		__nv_reservedSMEM_offset_0_alias,@"STO_CUDA_RESERVED_SHARED STV_DEFAULT"
__nv_reservedSMEM_offset_0_alias:
	.zero		0
	.zero		64


//--------------------- .nv.constant0._Z9matrixMulPfS_S_iii --------------------------
	.section	.nv.constant0._Z9matrixMulPfS_S_iii,"a",@progbits
	.sectionflags	@""
	.align	4
.nv.constant0._Z9matrixMulPfS_S_iii:
	.zero		932


//--------------------- SYMBOLS --------------------------

	.type		.nv.reservedSmem.offset0,@object
	.size		.nv.reservedSmem.offset0,0x4
	.type		.nv.reservedSmem.cap,@object
	.size		.nv.reservedSmem.cap,0x4
